	.headerflags	@"EF_CUDA_TEXMODE_UNIFIED EF_CUDA_64BIT_ADDRESS EF_CUDA_ACCELERATORS EF_CUDA_SM90 EF_CUDA_VIRTUAL_SM(EF_CUDA_SM90)"
	.elftype	@"ET_EXEC"


//--------------------- .nv.info                  --------------------------
	.section	.nv.info,"",@"SHT_CUDA_INFO"
	.align	4


	//----- nvinfo : EIATTR_REGCOUNT
	.align		4
        /*0000*/ 	.byte	0x04, 0x2f
        /*0002*/ 	.short	(.L_1 - .L_0)
	.align		4
.L_0:
        /*0004*/ 	.word	index@(triton_poi_fused_add_clamp_22)
        /*0008*/ 	.word	0x00000008


	//----- nvinfo : EIATTR_MIN_STACK_SIZE
	.align		4
.L_1:
        /*000c*/ 	.byte	0x04, 0x12
        /*000e*/ 	.short	(.L_3 - .L_2)
	.align		4
.L_2:
        /*0010*/ 	.word	index@(triton_poi_fused_add_clamp_22)
        /*0014*/ 	.word	0x00000000


	//----- nvinfo : EIATTR_FRAME_SIZE
	.align		4
.L_3:
        /*0018*/ 	.byte	0x04, 0x11
        /*001a*/ 	.short	(.L_5 - .L_4)
	.align		4
.L_4:
        /*001c*/ 	.word	index@(triton_poi_fused_add_clamp_22)
        /*0020*/ 	.word	0x00000000


	//----- nvinfo : EIATTR_MIN_STACK_SIZE
	.align		4
.L_5:
        /*0024*/ 	.byte	0x04, 0x12
        /*0026*/ 	.short	(.L_7 - .L_6)
	.align		4
.L_6:
        /*0028*/ 	.word	index@(triton_poi_fused_add_clamp_22)
        /*002c*/ 	.word	0x00000000
.L_7:


//--------------------- .nv.info.triton_poi_fused_add_clamp_22 --------------------------
	.section	.nv.info.triton_poi_fused_add_clamp_22,"",@"SHT_CUDA_INFO"
	.sectionflags	@""
	.align	4


	//----- nvinfo : EIATTR_CUDA_API_VERSION
	.align		4
        /*0000*/ 	.byte	0x04, 0x37
        /*0002*/ 	.short	(.L_9 - .L_8)
.L_8:
        /*0004*/ 	.word	0x0000007c


	//----- nvinfo : EIATTR_KPARAM_INFO
	.align		4
.L_9:
        /*0008*/ 	.byte	0x04, 0x17
        /*000a*/ 	.short	(.L_11 - .L_10)
.L_10:
        /*000c*/ 	.word	0x00000000
        /*0010*/ 	.short	0x0001
        /*0012*/ 	.short	0x0008
        /*0014*/ 	.byte	0x00, 0xf0, 0x11, 0x00


	//----- nvinfo : EIATTR_KPARAM_INFO
	.align		4
.L_11:
        /*0018*/ 	.byte	0x04, 0x17
        /*001a*/ 	.short	(.L_13 - .L_12)
.L_12:
        /*001c*/ 	.word	0x00000000
        /*0020*/ 	.short	0x0000
        /*0022*/ 	.short	0x0000
        /*0024*/ 	.byte	0x00, 0xf4, 0x21, 0x00


	//----- nvinfo : EIATTR_SPARSE_MMA_MASK
	.align		4
.L_13:
        /*0028*/ 	.byte	0x03, 0x50
        /*002a*/ 	.short	0x0000


	//----- nvinfo : EIATTR_MAXREG_COUNT
	.align		4
        /*002c*/ 	.byte	0x03, 0x1b
        /*002e*/ 	.short	0x00ff


	//----- nvinfo : EIATTR_EXIT_INSTR_OFFSETS
	.align		4
        /*0030*/ 	.byte	0x04, 0x1c
        /*0032*/ 	.short	(.L_15 - .L_14)


	//   ....[0]....
.L_14:
        /*0034*/ 	.word	0x000000f0


	//   ....[1]....
        /*0038*/ 	.word	0x00000120


	//----- nvinfo : EIATTR_REQNTID
	.align		4
.L_15:
        /*003c*/ 	.byte	0x04, 0x10
        /*003e*/ 	.short	(.L_17 - .L_16)
.L_16:
        /*0040*/ 	.word	0x00000020
        /*0044*/ 	.word	0x00000001
        /*0048*/ 	.word	0x00000001


	//----- nvinfo : EIATTR_CBANK_PARAM_SIZE
	.align		4
.L_17:
        /*004c*/ 	.byte	0x03, 0x19
        /*004e*/ 	.short	0x000c


	//----- nvinfo : EIATTR_PARAM_CBANK
	.align		4
        /*0050*/ 	.byte	0x04, 0x0a
        /*0052*/ 	.short	(.L_19 - .L_18)
	.align		4
.L_18:
        /*0054*/ 	.word	index@(.nv.constant0.triton_poi_fused_add_clamp_22)
        /*0058*/ 	.short	0x0210
        /*005a*/ 	.short	0x000c


	//----- nvinfo : EIATTR_SW_WAR
	.align		4
.L_19:
        /*005c*/ 	.byte	0x04, 0x36
        /*005e*/ 	.short	(.L_21 - .L_20)
.L_20:
        /*0060*/ 	.word	0x00000008
.L_21:


//--------------------- .nv.callgraph             --------------------------
	.section	.nv.callgraph,"",@"SHT_CUDA_CALLGRAPH"
	.align	4
	.sectionentsize	8
	.align		4
        /*0000*/ 	.word	0x00000000
	.align		4
        /*0004*/ 	.word	0xffffffff
	.align		4
        /*0008*/ 	.word	0x00000000
	.align		4
        /*000c*/ 	.word	0xfffffffe
	.align		4
        /*0010*/ 	.word	0x00000000
	.align		4
        /*0014*/ 	.word	0xfffffffd
	.align		4
        /*0018*/ 	.word	0x00000000
	.align		4
        /*001c*/ 	.word	0xfffffffc


//--------------------- .text.triton_poi_fused_add_clamp_22 --------------------------
	.section	.text.triton_poi_fused_add_clamp_22,"ax",@progbits
	.align	128
        .global         triton_poi_fused_add_clamp_22
        .type           triton_poi_fused_add_clamp_22,@function
        .size           triton_poi_fused_add_clamp_22,(.L_x_1 - triton_poi_fused_add_clamp_22)
        .other          triton_poi_fused_add_clamp_22,@"STO_CUDA_ENTRY STV_DEFAULT"
triton_poi_fused_add_clamp_22:
.text.triton_poi_fused_add_clamp_22:
[----:B------:R-:W0:Y:S02]  /*0000*/  LDC R1, c[0x0][0x28] ;  /* 0x00000a00ff017b82 */ /* 0x000e240000000800 */
[----:B------:R-:W1:Y:S01]  /*0010*/  S2R R0, SR_TID.X ;  /* 0x0000000000007919 */ /* 0x000e620000002100 */
[----:B------:R-:W2:Y:S01]  /*0020*/  LDC.64 R4, c[0x0][0x210] ;  /* 0x00008400ff047b82 */ /* 0x000ea20000000a00 */
[----:B------:R-:W3:Y:S01]  /*0030*/  S2R R3, SR_CTAID.X ;  /* 0x0000000000037919 */ /* 0x000ee20000002500 */
[----:B-1----:R-:W-:-:S05]  /*0040*/  LOP3.LUT R0, R0, 0x1f, RZ, 0xc0, !PT ;  /* 0x0000001f00007812 */ /* 0x002fca00078ec0ff */
[----:B---3--:R-:W-:-:S04]  /*0050*/  IMAD R3, R3, 0x20, R0 ;  /* 0x0000002003037824 */ /* 0x008fc800078e0200 */
[C---:B--2---:R-:W-:Y:S01]  /*0060*/  IMAD.WIDE R4, R3.reuse, 0x8, R4 ;  /* 0x0000000803047825 */ /* 0x044fe200078e0204 */
[----:B------:R-:W-:Y:S02]  /*0070*/  I2FP.F32.S32 R0, R3 ;  /* 0x0000000300007245 */ /* 0x000fe40000201400 */
[----:B------:R-:W-:-:S03]  /*0080*/  ISETP.GE.AND P0, PT, R3, 0x18, PT ;  /* 0x000000180300780c */ /* 0x000fc60003f06270 */
[----:B------:R-:W-:-:S05]  /*0090*/  FMUL R0, R0, 2.4347825050354003906 ;  /* 0x401bd37a00007820 */ /* 0x000fca0000400000 */
[----:B------:R-:W-:-:S06]  /*00a0*/  FMNMX R0, RZ, R0, !PT ;  /* 0x00000000ff007209 */ /* 0x000fcc0007800000 */
[----:B------:R-:W1:Y:S02]  /*00b0*/  F2I.TRUNC.NTZ R0, R0 ;  /* 0x0000000000007305 */ /* 0x000e64000020f100 */
[----:B-1----:R-:W-:-:S05]  /*00c0*/  VIMNMX R2, R0, 0x37, PT ;  /* 0x0000003700027848 */ /* 0x002fca0003fe0100 */
[----:B------:R-:W-:-:S05]  /*00d0*/  VIADD R2, R2, 0x1 ;  /* 0x0000000102027836 */ /* 0x000fca0000000000 */
[----:B------:R-:W-:Y:S01]  /*00e0*/  SHF.R.S32.HI R3, RZ, 0x1f, R2 ;  /* 0x0000001fff037819 */ /* 0x000fe20000011402 */
[----:B------:R-:W-:Y:S06]  /*00f0*/  @P0 EXIT ;  /* 0x000000000000094d */ /* 0x000fec0003800000 */
[----:B------:R-:W-:Y:S02]  /*0100*/  ULDC.64 UR4, c[0x0][0x208] ;  /* 0x0000820000047ab9 */ /* 0x000fe40000000a00 */
[----:B------:R-:W-:Y:S01]  /*0110*/  STG.E.64 desc[UR4][R4.64], R2 ;  /* 0x0000000204007986 */ /* 0x000fe2000c101b04 */
[----:B------:R-:W-:Y:S05]  /*0120*/  EXIT ;  /* 0x000000000000794d */ /* 0x000fea0003800000 */
.L_x_0:
[----:B------:R-:W-:-:S00]  /*0130*/  BRA `(.L_x_0) ;  /* 0xfffffffc00fc7947 */ /* 0x000fc0000383ffff */
[----:B------:R-:W-:-:S00]  /*0140*/  NOP ;  /* 0x0000000000007918 */ /* 0x000fc00000000000 */
        /* <DEDUP_REMOVED lines=11> */
.L_x_1:


//--------------------- .nv.constant0.triton_poi_fused_add_clamp_22 --------------------------
	.section	.nv.constant0.triton_poi_fused_add_clamp_22,"a",@progbits
	.sectionflags	@""
	.align	4
.nv.constant0.triton_poi_fused_add_clamp_22:
	.zero		540
